//
// Generated by NVIDIA NVVM Compiler
//
// Compiler Build ID: CL-36424714
// Cuda compilation tools, release 13.0, V13.0.88
// Based on NVVM 20.0.0
//

.version 9.0
.target sm_100
.address_size 64

	// .globl	vecAdd

.visible .entry vecAdd(
	.param .u64 .ptr .align 1 vecAdd_param_0,
	.param .u64 .ptr .align 1 vecAdd_param_1,
	.param .u64 .ptr .align 1 vecAdd_param_2,
	.param .u32 vecAdd_param_3
)
{
	.reg .pred 	%p<2>;
	.reg .b32 	%r<9>;
	.reg .b64 	%rd<11>;

	ld.param.u64 	%rd1, [vecAdd_param_0];
	ld.param.u64 	%rd2, [vecAdd_param_1];
	ld.param.u64 	%rd3, [vecAdd_param_2];
	ld.param.u32 	%r2, [vecAdd_param_3];
	mov.u32 	%r3, %tid.x;
	mov.u32 	%r4, %ctaid.x;
	mov.u32 	%r5, %ntid.x;
	mad.lo.s32 	%r1, %r4, %r5, %r3;
	setp.ge.s32 	%p1, %r1, %r2;
	@%p1 bra 	$L__BB0_2;
	cvta.to.global.u64 	%rd4, %rd1;
	cvta.to.global.u64 	%rd5, %rd2;
	cvta.to.global.u64 	%rd6, %rd3;
	mul.wide.s32 	%rd7, %r1, 4;
	add.s64 	%rd8, %rd4, %rd7;
	ld.global.u32 	%r6, [%rd8];
	add.s64 	%rd9, %rd5, %rd7;
	ld.global.u32 	%r7, [%rd9];
	add.s32 	%r8, %r7, %r6;
	add.s64 	%rd10, %rd6, %rd7;
	st.global.u32 	[%rd10], %r8;
$L__BB0_2:
	ret;

}


// ===== COMPILED SASS (sm_100) =====

	.target	sm_100

	.elftype	@"ET_EXEC"


//--------------------- .note.nv.tkinfo           --------------------------
	.section	.note.nv.tkinfo,"",@"SHT_NOTE"
	.sectionflags	@"SHF_NOTE_NV_TKINFO"
	.tkinfo
        /*0018*/ 	.word	0x00000002
        /*0030*/ 	.string	""
        /*0030*/ 	.string	"ptxas"
        /*0030*/ 	.string	"Cuda compilation tools, release 13.0, V13.0.88"
        /*0030*/ 	.string	"Build cuda_13.0.r13.0/compiler.36424714_0"
        /*0030*/ 	.string	"-arch sm_100 -m 64 "



//--------------------- .note.nv.cuinfo           --------------------------
	.section	.note.nv.cuinfo,"",@"SHT_NOTE"
	.sectionflags	@"SHF_NOTE_NV_CUINFO"
        /*0018*/ 	.short	0x0002
        /*001a*/ 	.short	0x0064
        /*001c*/ 	.short	0x0082
	.zero		2


//--------------------- .nv.info                  --------------------------
	.section	.nv.info,"",@"SHT_CUDA_INFO"
	.align	4


	//----- nvinfo : EIATTR_REGCOUNT
	.align		4
        /*0000*/ 	.byte	0x04, 0x2f
        /*0002*/ 	.short	(.L_1 - .L_0)
	.align		4
.L_0:
        /*0004*/ 	.word	index@(vecAdd)
        /*0008*/ 	.word	0x0000000c


	//----- nvinfo : EIATTR_FRAME_SIZE
	.align		4
.L_1:
        /*000c*/ 	.byte	0x04, 0x11
        /*000e*/ 	.short	(.L_3 - .L_2)
	.align		4
.L_2:
        /*0010*/ 	.word	index@(vecAdd)
        /*0014*/ 	.word	0x00000000


	//----- nvinfo : EIATTR_MIN_STACK_SIZE
	.align		4
.L_3:
        /*0018*/ 	.byte	0x04, 0x12
        /*001a*/ 	.short	(.L_5 - .L_4)
	.align		4
.L_4:
        /*001c*/ 	.word	index@(vecAdd)
        /*0020*/ 	.word	0x00000000
.L_5:


//--------------------- .nv.compat                --------------------------
	.section	.nv.compat,"",@"SHT_CUDA_COMPAT_INFO"
	.align	4
        /*0000*/ 	.byte	0x02, 0x09, 0x00, 0x00, 0x02, 0x02, 0x01, 0x00, 0x02, 0x05, 0x05, 0x00, 0x03, 0x07, 0x01, 0x01
        /*0010*/ 	.byte	0x02, 0x03, 0x00, 0x00, 0x02, 0x06, 0x01, 0x00, 0x04, 0x0b, 0x08, 0x00, 0x09, 0x00, 0x00, 0x00
        /*0020*/ 	.byte	0x00, 0x00, 0x00, 0x00


//--------------------- .nv.info.vecAdd           --------------------------
	.section	.nv.info.vecAdd,"",@"SHT_CUDA_INFO"
	.sectionflags	@""
	.align	4


	//----- nvinfo : EIATTR_CUDA_API_VERSION
	.align		4
        /*0000*/ 	.byte	0x04, 0x37
        /*0002*/ 	.short	(.L_7 - .L_6)
.L_6:
        /*0004*/ 	.word	0x00000082


	//----- nvinfo : EIATTR_KPARAM_INFO
	.align		4
.L_7:
        /*0008*/ 	.byte	0x04, 0x17
        /*000a*/ 	.short	(.L_9 - .L_8)
.L_8:
        /*000c*/ 	.word	0x00000000
        /*0010*/ 	.short	0x0003
        /*0012*/ 	.short	0x0018
        /*0014*/ 	.byte	0x00, 0xf0, 0x11, 0x00


	//----- nvinfo : EIATTR_KPARAM_INFO
	.align		4
.L_9:
        /*0018*/ 	.byte	0x04, 0x17
        /*001a*/ 	.short	(.L_11 - .L_10)
.L_10:
        /*001c*/ 	.word	0x00000000
        /*0020*/ 	.short	0x0002
        /*0022*/ 	.short	0x0010
        /*0024*/ 	.byte	0x00, 0xf5, 0x21, 0x00


	//----- nvinfo : EIATTR_KPARAM_INFO
	.align		4
.L_11:
        /*0028*/ 	.byte	0x04, 0x17
        /*002a*/ 	.short	(.L_13 - .L_12)
.L_12:
        /*002c*/ 	.word	0x00000000
        /*0030*/ 	.short	0x0001
        /*0032*/ 	.short	0x0008
        /*0034*/ 	.byte	0x00, 0xf5, 0x21, 0x00


	//----- nvinfo : EIATTR_KPARAM_INFO
	.align		4
.L_13:
        /*0038*/ 	.byte	0x04, 0x17
        /*003a*/ 	.short	(.L_15 - .L_14)
.L_14:
        /*003c*/ 	.word	0x00000000
        /*0040*/ 	.short	0x0000
        /*0042*/ 	.short	0x0000
        /*0044*/ 	.byte	0x00, 0xf5, 0x21, 0x00


	//----- nvinfo : EIATTR_SPARSE_MMA_MASK
	.align		4
.L_15:
        /*0048*/ 	.byte	0x03, 0x50
        /*004a*/ 	.short	0x0000


	//----- nvinfo : EIATTR_MAXREG_COUNT
	.align		4
        /*004c*/ 	.byte	0x03, 0x1b
        /*004e*/ 	.short	0x00ff


	//----- nvinfo : EIATTR_MERCURY_ISA_VERSION
	.align		4
        /*0050*/ 	.byte	0x03, 0x5f
        /*0052*/ 	.short	0x0101


	//----- nvinfo : EIATTR_VRC_CTA_INIT_COUNT
	.align		4
        /*0054*/ 	.byte	0x02, 0x4a
	.zero		1
	.zero		1


	//----- nvinfo : EIATTR_EXIT_INSTR_OFFSETS
	.align		4
        /*0058*/ 	.byte	0x04, 0x1c
        /*005a*/ 	.short	(.L_17 - .L_16)


	//   ....[0]....
.L_16:
        /*005c*/ 	.word	0x00000070


	//   ....[1]....
        /*0060*/ 	.word	0x00000130


	//----- nvinfo : EIATTR_CBANK_PARAM_SIZE
	.align		4
.L_17:
        /*0064*/ 	.byte	0x03, 0x19
        /*0066*/ 	.short	0x001c


	//----- nvinfo : EIATTR_PARAM_CBANK
	.align		4
        /*0068*/ 	.byte	0x04, 0x0a
        /*006a*/ 	.short	(.L_19 - .L_18)
	.align		4
.L_18:
        /*006c*/ 	.word	index@(.nv.constant0.vecAdd)
        /*0070*/ 	.short	0x0380
        /*0072*/ 	.short	0x001c


	//----- nvinfo : EIATTR_SW_WAR
	.align		4
.L_19:
        /*0074*/ 	.byte	0x04, 0x36
        /*0076*/ 	.short	(.L_21 - .L_20)
.L_20:
        /*0078*/ 	.word	0x00000008
.L_21:


//--------------------- .nv.callgraph             --------------------------
	.section	.nv.callgraph,"",@"SHT_CUDA_CALLGRAPH"
	.align	4
	.sectionentsize	8
	.align		4
        /*0000*/ 	.word	0x00000000
	.align		4
        /*0004*/ 	.word	0xffffffff
	.align		4
        /*0008*/ 	.word	0x00000000
	.align		4
        /*000c*/ 	.word	0xfffffffe
	.align		4
        /*0010*/ 	.word	0x00000000
	.align		4
        /*0014*/ 	.word	0xfffffffd
	.align		4
        /*0018*/ 	.word	0x00000000
	.align		4
        /*001c*/ 	.word	0xfffffffc


//--------------------- .text.vecAdd              --------------------------
	.section	.text.vecAdd,"ax",@progbits
	.align	128
        .global         vecAdd
        .type           vecAdd,@function
        .size           vecAdd,(.L_x_1 - vecAdd)
        .other          vecAdd,@"STO_CUDA_ENTRY STV_DEFAULT"
vecAdd:
.text.vecAdd:
[----:B------:R-:W-:Y:S01]  /*0000*/  LDC R1, c[0x0][0x37c] ;  /* 0x0000df00ff017b82 */ /* 0x000fe20000000800 */
[----:B------:R-:W0:Y:S07]  /*0010*/  S2R R9, SR_TID.X ;  /* 0x0000000000097919 */ /* 0x000e2e0000002100 */
[----:B------:R-:W0:Y:S01]  /*0020*/  S2UR UR4, SR_CTAID.X ;  /* 0x00000000000479c3 */ /* 0x000e220000002500 */
[----:B------:R-:W1:Y:S07]  /*0030*/  LDCU UR5, c[0x0][0x398] ;  /* 0x00007300ff0577ac */ /* 0x000e6e0008000800 */
[----:B------:R-:W0:Y:S02]  /*0040*/  LDC R0, c[0x0][0x360] ;  /* 0x0000d800ff007b82 */ /* 0x000e240000000800 */
[----:B0-----:R-:W-:-:S05]  /*0050*/  IMAD R9, R0, UR4, R9 ;  /* 0x0000000400097c24 */ /* 0x001fca000f8e0209 */
[----:B-1----:R-:W-:-:S13]  /*0060*/  ISETP.GE.AND P0, PT, R9, UR5, PT ;  /* 0x0000000509007c0c */ /* 0x002fda000bf06270 */
[----:B------:R-:W-:Y:S05]  /*0070*/  @P0 EXIT ;  /* 0x000000000000094d */ /* 0x000fea0003800000 */
[----:B------:R-:W0:Y:S01]  /*0080*/  LDC.64 R2, c[0x0][0x380] ;  /* 0x0000e000ff027b82 */ /* 0x000e220000000a00 */
[----:B------:R-:W1:Y:S07]  /*0090*/  LDCU.64 UR4, c[0x0][0x358] ;  /* 0x00006b00ff0477ac */ /* 0x000e6e0008000a00 */
[----:B------:R-:W2:Y:S08]  /*00a0*/  LDC.64 R4, c[0x0][0x388] ;  /* 0x0000e200ff047b82 */ /* 0x000eb00000000a00 */
[----:B------:R-:W3:Y:S01]  /*00b0*/  LDC.64 R6, c[0x0][0x390] ;  /* 0x0000e400ff067b82 */ /* 0x000ee20000000a00 */
[----:B0-----:R-:W-:-:S06]  /*00c0*/  IMAD.WIDE R2, R9, 0x4, R2 ;  /* 0x0000000409027825 */ /* 0x001fcc00078e0202 */
[----:B-1----:R-:W4:Y:S01]  /*00d0*/  LDG.E R2, desc[UR4][R2.64] ;  /* 0x0000000402027981 */ /* 0x002f22000c1e1900 */
[----:B--2---:R-:W-:-:S06]  /*00e0*/  IMAD.WIDE R4, R9, 0x4, R4 ;  /* 0x0000000409047825 */ /* 0x004fcc00078e0204 */
[----:B------:R-:W4:Y:S01]  /*00f0*/  LDG.E R5, desc[UR4][R4.64] ;  /* 0x0000000404057981 */ /* 0x000f22000c1e1900 */
[----:B---3--:R-:W-:Y:S01]  /*0100*/  IMAD.WIDE R6, R9, 0x4, R6 ;  /* 0x0000000409067825 */ /* 0x008fe200078e0206 */
[----:B----4-:R-:W-:-:S05]  /*0110*/  IADD3 R9, PT, PT, R2, R5, RZ ;  /* 0x0000000502097210 */ /* 0x010fca0007ffe0ff */
[----:B------:R-:W-:Y:S01]  /*0120*/  STG.E desc[UR4][R6.64], R9 ;  /* 0x0000000906007986 */ /* 0x000fe2000c101904 */
[----:B------:R-:W-:Y:S05]  /*0130*/  EXIT ;  /* 0x000000000000794d */ /* 0x000fea0003800000 */
.L_x_0:
[----:B------:R-:W-:-:S00]  /*0140*/  BRA `(.L_x_0) ;  /* 0xfffffffc00fc7947 */ /* 0x000fc0000383ffff */
[----:B------:R-:W-:-:S00]  /*0150*/  NOP ;  /* 0x0000000000007918 */ /* 0x000fc00000000000 */
        /* <DEDUP_REMOVED lines=10> */
.L_x_1:


//--------------------- .nv.shared.reserved.0     --------------------------
	.section	.nv.shared.reserved.0,"aw",@nobits
	.weak		__nv_reservedSMEM_offset_0_alias
	.size		__nv_reservedSMEM_offset_0_alias, 0, 64
	.other		__nv_reservedSMEM_offset_0_alias,@"STO_CUDA_RESERVED_SHARED STV_DEFAULT"
__nv_reservedSMEM_offset_0_alias:
	.zero		0
	.zero		64


//--------------------- .nv.constant0.vecAdd      --------------------------
	.section	.nv.constant0.vecAdd,"a",@progbits
	.sectionflags	@""
	.align	4
.nv.constant0.vecAdd:
	.zero		924


//--------------------- SYMBOLS --------------------------

	.type		.nv.reservedSmem.offset0,@object
	.size		.nv.reservedSmem.offset0,0x4
